//
// Generated by NVIDIA NVVM Compiler
//
// Compiler Build ID: CL-36424714
// Cuda compilation tools, release 13.0, V13.0.88
// Based on NVVM 20.0.0
//

.version 9.0
.target sm_100
.address_size 64

	// .globl	_Z7my_axpyiPfS_S_

.visible .entry _Z7my_axpyiPfS_S_(
	.param .u32 _Z7my_axpyiPfS_S__param_0,
	.param .u64 .ptr .align 1 _Z7my_axpyiPfS_S__param_1,
	.param .u64 .ptr .align 1 _Z7my_axpyiPfS_S__param_2,
	.param .u64 .ptr .align 1 _Z7my_axpyiPfS_S__param_3
)
{
	.reg .b32 	%r<5>;
	.reg .b32 	%f<54>;
	.reg .b64 	%rd<11>;

	ld.param.u64 	%rd1, [_Z7my_axpyiPfS_S__param_1];
	ld.param.u64 	%rd2, [_Z7my_axpyiPfS_S__param_2];
	ld.param.u64 	%rd3, [_Z7my_axpyiPfS_S__param_3];
	cvta.to.global.u64 	%rd4, %rd2;
	cvta.to.global.u64 	%rd5, %rd1;
	mov.u32 	%r1, %ctaid.x;
	mov.u32 	%r2, %ntid.x;
	mov.u32 	%r3, %tid.x;
	mad.lo.s32 	%r4, %r1, %r2, %r3;
	mul.wide.s32 	%rd6, %r4, 4;
	add.s64 	%rd7, %rd5, %rd6;
	ld.global.f32 	%f1, [%rd7];
	add.s64 	%rd8, %rd4, %rd6;
	ld.global.f32 	%f2, [%rd8];
	add.f32 	%f3, %f1, %f2;
	add.f32 	%f4, %f3, 0f00000000;
	add.f32 	%f5, %f3, %f4;
	add.f32 	%f6, %f3, %f5;
	add.f32 	%f7, %f3, %f6;
	add.f32 	%f8, %f3, %f7;
	add.f32 	%f9, %f3, %f8;
	add.f32 	%f10, %f3, %f9;
	add.f32 	%f11, %f3, %f10;
	add.f32 	%f12, %f3, %f11;
	add.f32 	%f13, %f3, %f12;
	add.f32 	%f14, %f3, %f13;
	add.f32 	%f15, %f3, %f14;
	add.f32 	%f16, %f3, %f15;
	add.f32 	%f17, %f3, %f16;
	add.f32 	%f18, %f3, %f17;
	add.f32 	%f19, %f3, %f18;
	add.f32 	%f20, %f3, %f19;
	add.f32 	%f21, %f3, %f20;
	add.f32 	%f22, %f3, %f21;
	add.f32 	%f23, %f3, %f22;
	add.f32 	%f24, %f3, %f23;
	add.f32 	%f25, %f3, %f24;
	add.f32 	%f26, %f3, %f25;
	add.f32 	%f27, %f3, %f26;
	add.f32 	%f28, %f3, %f27;
	add.f32 	%f29, %f3, %f28;
	add.f32 	%f30, %f3, %f29;
	add.f32 	%f31, %f3, %f30;
	add.f32 	%f32, %f3, %f31;
	add.f32 	%f33, %f3, %f32;
	add.f32 	%f34, %f3, %f33;
	add.f32 	%f35, %f3, %f34;
	add.f32 	%f36, %f3, %f35;
	add.f32 	%f37, %f3, %f36;
	add.f32 	%f38, %f3, %f37;
	add.f32 	%f39, %f3, %f38;
	add.f32 	%f40, %f3, %f39;
	add.f32 	%f41, %f3, %f40;
	add.f32 	%f42, %f3, %f41;
	add.f32 	%f43, %f3, %f42;
	add.f32 	%f44, %f3, %f43;
	add.f32 	%f45, %f3, %f44;
	add.f32 	%f46, %f3, %f45;
	add.f32 	%f47, %f3, %f46;
	add.f32 	%f48, %f3, %f47;
	add.f32 	%f49, %f3, %f48;
	add.f32 	%f50, %f3, %f49;
	add.f32 	%f51, %f3, %f50;
	add.f32 	%f52, %f3, %f51;
	add.f32 	%f53, %f3, %f52;
	cvta.to.global.u64 	%rd9, %rd3;
	add.s64 	%rd10, %rd9, %rd6;
	st.global.f32 	[%rd10], %f53;
	ret;

}
	// .globl	_Z11my_axpy_optiPKfS0_Pf
.visible .entry _Z11my_axpy_optiPKfS0_Pf(
	.param .u32 _Z11my_axpy_optiPKfS0_Pf_param_0,
	.param .u64 .ptr .align 1 _Z11my_axpy_optiPKfS0_Pf_param_1,
	.param .u64 .ptr .align 1 _Z11my_axpy_optiPKfS0_Pf_param_2,
	.param .u64 .ptr .align 1 _Z11my_axpy_optiPKfS0_Pf_param_3
)
{
	.reg .pred 	%p<2>;
	.reg .b32 	%r<19>;
	.reg .b32 	%f<58>;
	.reg .b64 	%rd<41>;

	ld.param.u64 	%rd2, [_Z11my_axpy_optiPKfS0_Pf_param_1];
	ld.param.u64 	%rd3, [_Z11my_axpy_optiPKfS0_Pf_param_2];
	ld.param.u64 	%rd1, [_Z11my_axpy_optiPKfS0_Pf_param_3];
	mov.u32 	%r6, %tid.x;
	mov.u32 	%r7, %ctaid.x;
	mov.u32 	%r1, %ntid.x;
	mul.lo.s32 	%r8, %r7, %r1;
	shl.b32 	%r9, %r8, 3;
	add.s32 	%r2, %r9, %r6;
	cvta.to.global.u64 	%rd4, %rd2;
	cvta.to.global.u64 	%rd5, %rd3;
	mul.wide.s32 	%rd6, %r2, 4;
	add.s64 	%rd7, %rd4, %rd6;
	ld.global.nc.f32 	%f26, [%rd7];
	add.s64 	%rd8, %rd5, %rd6;
	ld.global.nc.f32 	%f27, [%rd8];
	shl.b32 	%r10, %r1, 2;
	cvt.u64.u32 	%rd9, %r10;
	add.s64 	%rd10, %rd7, %rd9;
	ld.global.nc.f32 	%f28, [%rd10];
	add.s64 	%rd11, %rd8, %rd9;
	ld.global.nc.f32 	%f29, [%rd11];
	add.s64 	%rd12, %rd10, %rd9;
	ld.global.nc.f32 	%f30, [%rd12];
	add.s64 	%rd13, %rd11, %rd9;
	ld.global.nc.f32 	%f31, [%rd13];
	add.s64 	%rd14, %rd12, %rd9;
	ld.global.nc.f32 	%f32, [%rd14];
	add.s64 	%rd15, %rd13, %rd9;
	ld.global.nc.f32 	%f33, [%rd15];
	add.s64 	%rd16, %rd14, %rd9;
	ld.global.nc.f32 	%f34, [%rd16];
	add.s64 	%rd17, %rd15, %rd9;
	ld.global.nc.f32 	%f35, [%rd17];
	add.s64 	%rd18, %rd16, %rd9;
	ld.global.nc.f32 	%f36, [%rd18];
	add.s64 	%rd19, %rd17, %rd9;
	ld.global.nc.f32 	%f37, [%rd19];
	add.s64 	%rd20, %rd18, %rd9;
	ld.global.nc.f32 	%f38, [%rd20];
	add.s64 	%rd21, %rd19, %rd9;
	ld.global.nc.f32 	%f39, [%rd21];
	add.s64 	%rd22, %rd20, %rd9;
	ld.global.nc.f32 	%f40, [%rd22];
	add.s64 	%rd23, %rd21, %rd9;
	ld.global.nc.f32 	%f41, [%rd23];
	add.f32 	%f1, %f26, %f27;
	add.f32 	%f2, %f28, %f29;
	add.f32 	%f3, %f30, %f31;
	add.f32 	%f4, %f32, %f33;
	add.f32 	%f5, %f34, %f35;
	add.f32 	%f6, %f36, %f37;
	add.f32 	%f7, %f38, %f39;
	add.f32 	%f8, %f40, %f41;
	mov.b32 	%r18, 0;
	mov.f32 	%f50, 0f00000000;
	mov.f32 	%f51, %f50;
	mov.f32 	%f52, %f50;
	mov.f32 	%f53, %f50;
	mov.f32 	%f54, %f50;
	mov.f32 	%f55, %f50;
	mov.f32 	%f56, %f50;
	mov.f32 	%f57, %f50;
$L__BB1_1:
	add.f32 	%f42, %f57, %f1;
	add.f32 	%f43, %f56, %f2;
	add.f32 	%f44, %f55, %f3;
	add.f32 	%f45, %f54, %f4;
	add.f32 	%f46, %f53, %f5;
	add.f32 	%f47, %f52, %f6;
	add.f32 	%f48, %f51, %f7;
	add.f32 	%f49, %f50, %f8;
	add.f32 	%f57, %f42, %f1;
	add.f32 	%f56, %f43, %f2;
	add.f32 	%f55, %f44, %f3;
	add.f32 	%f54, %f45, %f4;
	add.f32 	%f53, %f46, %f5;
	add.f32 	%f52, %f47, %f6;
	add.f32 	%f51, %f48, %f7;
	add.f32 	%f50, %f49, %f8;
	add.s32 	%r18, %r18, 2;
	setp.ne.s32 	%p1, %r18, 50;
	@%p1 bra 	$L__BB1_1;
	add.s32 	%r11, %r1, %r2;
	add.s32 	%r12, %r11, %r1;
	add.s32 	%r13, %r12, %r1;
	add.s32 	%r14, %r13, %r1;
	add.s32 	%r15, %r14, %r1;
	add.s32 	%r16, %r15, %r1;
	cvta.to.global.u64 	%rd24, %rd1;
	mul.wide.u32 	%rd25, %r2, 4;
	add.s64 	%rd26, %rd24, %rd25;
	st.global.f32 	[%rd26], %f57;
	mul.wide.u32 	%rd27, %r11, 4;
	add.s64 	%rd28, %rd24, %rd27;
	st.global.f32 	[%rd28], %f56;
	mul.wide.u32 	%rd29, %r12, 4;
	add.s64 	%rd30, %rd24, %rd29;
	st.global.f32 	[%rd30], %f55;
	mul.wide.u32 	%rd31, %r13, 4;
	add.s64 	%rd32, %rd24, %rd31;
	st.global.f32 	[%rd32], %f54;
	mul.wide.u32 	%rd33, %r14, 4;
	add.s64 	%rd34, %rd24, %rd33;
	st.global.f32 	[%rd34], %f53;
	mul.wide.u32 	%rd35, %r15, 4;
	add.s64 	%rd36, %rd24, %rd35;
	st.global.f32 	[%rd36], %f52;
	mul.wide.u32 	%rd37, %r16, 4;
	add.s64 	%rd38, %rd24, %rd37;
	st.global.f32 	[%rd38], %f51;
	add.s32 	%r17, %r16, %r1;
	mul.wide.u32 	%rd39, %r17, 4;
	add.s64 	%rd40, %rd24, %rd39;
	st.global.f32 	[%rd40], %f50;
	ret;

}


// ===== COMPILED SASS (sm_100) =====

	.target	sm_100

	.elftype	@"ET_EXEC"


//--------------------- .note.nv.tkinfo           --------------------------
	.section	.note.nv.tkinfo,"",@"SHT_NOTE"
	.sectionflags	@"SHF_NOTE_NV_TKINFO"
	.tkinfo
        /*0018*/ 	.word	0x00000002
        /*0030*/ 	.string	""
        /*0030*/ 	.string	"ptxas"
        /*0030*/ 	.string	"Cuda compilation tools, release 13.0, V13.0.88"
        /*0030*/ 	.string	"Build cuda_13.0.r13.0/compiler.36424714_0"
        /*0030*/ 	.string	"-arch sm_100 -m 64 "



//--------------------- .note.nv.cuinfo           --------------------------
	.section	.note.nv.cuinfo,"",@"SHT_NOTE"
	.sectionflags	@"SHF_NOTE_NV_CUINFO"
        /*0018*/ 	.short	0x0002
        /*001a*/ 	.short	0x0064
        /*001c*/ 	.short	0x0082
	.zero		2


//--------------------- .nv.info                  --------------------------
	.section	.nv.info,"",@"SHT_CUDA_INFO"
	.align	4


	//----- nvinfo : EIATTR_REGCOUNT
	.align		4
        /*0000*/ 	.byte	0x04, 0x2f
        /*0002*/ 	.short	(.L_1 - .L_0)
	.align		4
.L_0:
        /*0004*/ 	.word	index@(_Z7my_axpyiPfS_S_)
        /*0008*/ 	.word	0x0000000a


	//----- nvinfo : EIATTR_FRAME_SIZE
	.align		4
.L_1:
        /*000c*/ 	.byte	0x04, 0x11
        /*000e*/ 	.short	(.L_3 - .L_2)
	.align		4
.L_2:
        /*0010*/ 	.word	index@(_Z7my_axpyiPfS_S_)
        /*0014*/ 	.word	0x00000000


	//----- nvinfo : EIATTR_REGCOUNT
	.align		4
.L_3:
        /*0018*/ 	.byte	0x04, 0x2f
        /*001a*/ 	.short	(.L_5 - .L_4)
	.align		4
.L_4:
        /*001c*/ 	.word	index@(_Z11my_axpy_optiPKfS0_Pf)
        /*0020*/ 	.word	0x00000020


	//----- nvinfo : EIATTR_FRAME_SIZE
	.align		4
.L_5:
        /*0024*/ 	.byte	0x04, 0x11
        /*0026*/ 	.short	(.L_7 - .L_6)
	.align		4
.L_6:
        /*0028*/ 	.word	index@(_Z11my_axpy_optiPKfS0_Pf)
        /*002c*/ 	.word	0x00000000


	//----- nvinfo : EIATTR_MIN_STACK_SIZE
	.align		4
.L_7:
        /*0030*/ 	.byte	0x04, 0x12
        /*0032*/ 	.short	(.L_9 - .L_8)
	.align		4
.L_8:
        /*0034*/ 	.word	index@(_Z11my_axpy_optiPKfS0_Pf)
        /*0038*/ 	.word	0x00000000


	//----- nvinfo : EIATTR_MIN_STACK_SIZE
	.align		4
.L_9:
        /*003c*/ 	.byte	0x04, 0x12
        /*003e*/ 	.short	(.L_11 - .L_10)
	.align		4
.L_10:
        /*0040*/ 	.word	index@(_Z7my_axpyiPfS_S_)
        /*0044*/ 	.word	0x00000000
.L_11:


//--------------------- .nv.compat                --------------------------
	.section	.nv.compat,"",@"SHT_CUDA_COMPAT_INFO"
	.align	4
        /*0000*/ 	.byte	0x02, 0x09, 0x00, 0x00, 0x02, 0x02, 0x01, 0x00, 0x02, 0x05, 0x05, 0x00, 0x03, 0x07, 0x01, 0x01
        /*0010*/ 	.byte	0x02, 0x03, 0x00, 0x00, 0x02, 0x06, 0x01, 0x00, 0x04, 0x0b, 0x08, 0x00, 0x09, 0x00, 0x00, 0x00
        /*0020*/ 	.byte	0x00, 0x00, 0x00, 0x00


//--------------------- .nv.info._Z11my_axpy_optiPKfS0_Pf --------------------------
	.section	.nv.info._Z11my_axpy_optiPKfS0_Pf,"",@"SHT_CUDA_INFO"
	.sectionflags	@""
	.align	4


	//----- nvinfo : EIATTR_CUDA_API_VERSION
	.align		4
        /*0000*/ 	.byte	0x04, 0x37
        /*0002*/ 	.short	(.L_13 - .L_12)
.L_12:
        /*0004*/ 	.word	0x00000082


	//----- nvinfo : EIATTR_KPARAM_INFO
	.align		4
.L_13:
        /*0008*/ 	.byte	0x04, 0x17
        /*000a*/ 	.short	(.L_15 - .L_14)
.L_14:
        /*000c*/ 	.word	0x00000000
        /*0010*/ 	.short	0x0003
        /*0012*/ 	.short	0x0018
        /*0014*/ 	.byte	0x00, 0xf5, 0x21, 0x00


	//----- nvinfo : EIATTR_KPARAM_INFO
	.align		4
.L_15:
        /*0018*/ 	.byte	0x04, 0x17
        /*001a*/ 	.short	(.L_17 - .L_16)
.L_16:
        /*001c*/ 	.word	0x00000000
        /*0020*/ 	.short	0x0002
        /*0022*/ 	.short	0x0010
        /*0024*/ 	.byte	0x00, 0xf5, 0x21, 0x00


	//----- nvinfo : EIATTR_KPARAM_INFO
	.align		4
.L_17:
        /*0028*/ 	.byte	0x04, 0x17
        /*002a*/ 	.short	(.L_19 - .L_18)
.L_18:
        /*002c*/ 	.word	0x00000000
        /*0030*/ 	.short	0x0001
        /*0032*/ 	.short	0x0008
        /*0034*/ 	.byte	0x00, 0xf5, 0x21, 0x00


	//----- nvinfo : EIATTR_KPARAM_INFO
	.align		4
.L_19:
        /*0038*/ 	.byte	0x04, 0x17
        /*003a*/ 	.short	(.L_21 - .L_20)
.L_20:
        /*003c*/ 	.word	0x00000000
        /*0040*/ 	.short	0x0000
        /*0042*/ 	.short	0x0000
        /*0044*/ 	.byte	0x00, 0xf0, 0x11, 0x00


	//----- nvinfo : EIATTR_SPARSE_MMA_MASK
	.align		4
.L_21:
        /*0048*/ 	.byte	0x03, 0x50
        /*004a*/ 	.short	0x0000


	//----- nvinfo : EIATTR_MAXREG_COUNT
	.align		4
        /*004c*/ 	.byte	0x03, 0x1b
        /*004e*/ 	.short	0x00ff


	//----- nvinfo : EIATTR_MERCURY_ISA_VERSION
	.align		4
        /*0050*/ 	.byte	0x03, 0x5f
        /*0052*/ 	.short	0x0101


	//----- nvinfo : EIATTR_VRC_CTA_INIT_COUNT
	.align		4
        /*0054*/ 	.byte	0x02, 0x4a
	.zero		1
	.zero		1


	//----- nvinfo : EIATTR_EXIT_INSTR_OFFSETS
	.align		4
        /*0058*/ 	.byte	0x04, 0x1c
        /*005a*/ 	.short	(.L_23 - .L_22)


	//   ....[0]....
.L_22:
        /*005c*/ 	.word	0x00001e80


	//----- nvinfo : EIATTR_CBANK_PARAM_SIZE
	.align		4
.L_23:
        /*0060*/ 	.byte	0x03, 0x19
        /*0062*/ 	.short	0x0020


	//----- nvinfo : EIATTR_PARAM_CBANK
	.align		4
        /*0064*/ 	.byte	0x04, 0x0a
        /*0066*/ 	.short	(.L_25 - .L_24)
	.align		4
.L_24:
        /*0068*/ 	.word	index@(.nv.constant0._Z11my_axpy_optiPKfS0_Pf)
        /*006c*/ 	.short	0x0380
        /*006e*/ 	.short	0x0020


	//----- nvinfo : EIATTR_SW_WAR
	.align		4
.L_25:
        /*0070*/ 	.byte	0x04, 0x36
        /*0072*/ 	.short	(.L_27 - .L_26)
.L_26:
        /*0074*/ 	.word	0x00000008
.L_27:


//--------------------- .nv.info._Z7my_axpyiPfS_S_ --------------------------
	.section	.nv.info._Z7my_axpyiPfS_S_,"",@"SHT_CUDA_INFO"
	.sectionflags	@""
	.align	4


	//----- nvinfo : EIATTR_CUDA_API_VERSION
	.align		4
        /*0000*/ 	.byte	0x04, 0x37
        /*0002*/ 	.short	(.L_29 - .L_28)
.L_28:
        /*0004*/ 	.word	0x00000082


	//----- nvinfo : EIATTR_KPARAM_INFO
	.align		4
.L_29:
        /*0008*/ 	.byte	0x04, 0x17
        /*000a*/ 	.short	(.L_31 - .L_30)
.L_30:
        /*000c*/ 	.word	0x00000000
        /*0010*/ 	.short	0x0003
        /*0012*/ 	.short	0x0018
        /*0014*/ 	.byte	0x00, 0xf5, 0x21, 0x00


	//----- nvinfo : EIATTR_KPARAM_INFO
	.align		4
.L_31:
        /*0018*/ 	.byte	0x04, 0x17
        /*001a*/ 	.short	(.L_33 - .L_32)
.L_32:
        /*001c*/ 	.word	0x00000000
        /*0020*/ 	.short	0x0002
        /*0022*/ 	.short	0x0010
        /*0024*/ 	.byte	0x00, 0xf5, 0x21, 0x00


	//----- nvinfo : EIATTR_KPARAM_INFO
	.align		4
.L_33:
        /*0028*/ 	.byte	0x04, 0x17
        /*002a*/ 	.short	(.L_35 - .L_34)
.L_34:
        /*002c*/ 	.word	0x00000000
        /*0030*/ 	.short	0x0001
        /*0032*/ 	.short	0x0008
        /*0034*/ 	.byte	0x00, 0xf5, 0x21, 0x00


	//----- nvinfo : EIATTR_KPARAM_INFO
	.align		4
.L_35:
        /*0038*/ 	.byte	0x04, 0x17
        /*003a*/ 	.short	(.L_37 - .L_36)
.L_36:
        /*003c*/ 	.word	0x00000000
        /*0040*/ 	.short	0x0000
        /*0042*/ 	.short	0x0000
        /*0044*/ 	.byte	0x00, 0xf0, 0x11, 0x00


	//----- nvinfo : EIATTR_SPARSE_MMA_MASK
	.align		4
.L_37:
        /*0048*/ 	.byte	0x03, 0x50
        /*004a*/ 	.short	0x0000


	//----- nvinfo : EIATTR_MAXREG_COUNT
	.align		4
        /*004c*/ 	.byte	0x03, 0x1b
        /*004e*/ 	.short	0x00ff


	//----- nvinfo : EIATTR_MERCURY_ISA_VERSION
	.align		4
        /*0050*/ 	.byte	0x03, 0x5f
        /*0052*/ 	.short	0x0101


	//----- nvinfo : EIATTR_VRC_CTA_INIT_COUNT
	.align		4
        /*0054*/ 	.byte	0x02, 0x4a
	.zero		1
	.zero		1


	//----- nvinfo : EIATTR_EXIT_INSTR_OFFSETS
	.align		4
        /*0058*/ 	.byte	0x04, 0x1c
        /*005a*/ 	.short	(.L_39 - .L_38)


	//   ....[0]....
.L_38:
        /*005c*/ 	.word	0x00000420


	//----- nvinfo : EIATTR_CBANK_PARAM_SIZE
	.align		4
.L_39:
        /*0060*/ 	.byte	0x03, 0x19
        /*0062*/ 	.short	0x0020


	//----- nvinfo : EIATTR_PARAM_CBANK
	.align		4
        /*0064*/ 	.byte	0x04, 0x0a
        /*0066*/ 	.short	(.L_41 - .L_40)
	.align		4
.L_40:
        /*0068*/ 	.word	index@(.nv.constant0._Z7my_axpyiPfS_S_)
        /*006c*/ 	.short	0x0380
        /*006e*/ 	.short	0x0020


	//----- nvinfo : EIATTR_SW_WAR
	.align		4
.L_41:
        /*0070*/ 	.byte	0x04, 0x36
        /*0072*/ 	.short	(.L_43 - .L_42)
.L_42:
        /*0074*/ 	.word	0x00000008
.L_43:


//--------------------- .nv.callgraph             --------------------------
	.section	.nv.callgraph,"",@"SHT_CUDA_CALLGRAPH"
	.align	4
	.sectionentsize	8
	.align		4
        /*0000*/ 	.word	0x00000000
	.align		4
        /*0004*/ 	.word	0xffffffff
	.align		4
        /*0008*/ 	.word	0x00000000
	.align		4
        /*000c*/ 	.word	0xfffffffe
	.align		4
        /*0010*/ 	.word	0x00000000
	.align		4
        /*0014*/ 	.word	0xfffffffd
	.align		4
        /*0018*/ 	.word	0x00000000
	.align		4
        /*001c*/ 	.word	0xfffffffc


//--------------------- .text._Z11my_axpy_optiPKfS0_Pf --------------------------
	.section	.text._Z11my_axpy_optiPKfS0_Pf,"ax",@progbits
	.align	128
        .global         _Z11my_axpy_optiPKfS0_Pf
        .type           _Z11my_axpy_optiPKfS0_Pf,@function
        .size           _Z11my_axpy_optiPKfS0_Pf,(.L_x_2 - _Z11my_axpy_optiPKfS0_Pf)
        .other          _Z11my_axpy_optiPKfS0_Pf,@"STO_CUDA_ENTRY STV_DEFAULT"
_Z11my_axpy_optiPKfS0_Pf:
.text._Z11my_axpy_optiPKfS0_Pf:
[----:B------:R-:W-:Y:S01]  /*0000*/  LDC R1, c[0x0][0x37c] ;  /* 0x0000df00ff017b82 */ /* 0x000fe20000000800 */
[----:B------:R-:W0:Y:S07]  /*0010*/  S2R R3, SR_TID.X ;  /* 0x0000000000037919 */ /* 0x000e2e0000002100 */
[----:B------:R-:W1:Y:S01]  /*0020*/  S2UR UR6, SR_CTAID.X ;  /* 0x00000000000679c3 */ /* 0x000e620000002500 */
[----:B------:R-:W2:Y:S07]  /*0030*/  LDCU.64 UR4, c[0x0][0x358] ;  /* 0x00006b00ff0477ac */ /* 0x000eae0008000a00 */
[----:B------:R-:W1:Y:S08]  /*0040*/  LDC R15, c[0x0][0x360] ;  /* 0x0000d800ff0f7b82 */ /* 0x000e700000000800 */
[----:B------:R-:W3:Y:S08]  /*0050*/  LDC.64 R4, c[0x0][0x388] ;  /* 0x0000e200ff047b82 */ /* 0x000ef00000000a00 */
[----:B------:R-:W4:Y:S01]  /*0060*/  LDC.64 R8, c[0x0][0x390] ;  /* 0x0000e400ff087b82 */ /* 0x000f220000000a00 */
[C---:B-1----:R-:W-:Y:S01]  /*0070*/  IMAD R0, R15.reuse, UR6, RZ ;  /* 0x000000060f007c24 */ /* 0x042fe2000f8e02ff */
[----:B------:R-:W-:-:S04]  /*0080*/  SHF.L.U32 R11, R15, 0x2, RZ ;  /* 0x000000020f0b7819 */ /* 0x000fc800000006ff */
[----:B0-----:R-:W-:-:S05]  /*0090*/  LEA R0, R0, R3, 0x3 ;  /* 0x0000000300007211 */ /* 0x001fca00078e18ff */
[----:B---3--:R-:W-:-:S05]  /*00a0*/  IMAD.WIDE R4, R0, 0x4, R4 ;  /* 0x0000000400047825 */ /* 0x008fca00078e0204 */
[----:B--2---:R-:W2:Y:S01]  /*00b0*/  LDG.E.CONSTANT R27, desc[UR4][R4.64] ;  /* 0x00000004041b7981 */ /* 0x004ea2000c1e9900 */
[----:B----4-:R-:W-:-:S05]  /*00c0*/  IMAD.WIDE R8, R0, 0x4, R8 ;  /* 0x0000000400087825 */ /* 0x010fca00078e0208 */
[----:B------:R0:W2:Y:S01]  /*00d0*/  LDG.E.CONSTANT R22, desc[UR4][R8.64] ;  /* 0x0000000408167981 */ /* 0x0000a2000c1e9900 */
[----:B------:R-:W-:-:S04]  /*00e0*/  IADD3 R12, P0, PT, R4, R11, RZ ;  /* 0x0000000b040c7210 */ /* 0x000fc80007f1e0ff */
[----:B------:R-:W-:Y:S02]  /*00f0*/  IADD3.X R13, PT, PT, RZ, R5, RZ, P0, !PT ;  /* 0x00000005ff0d7210 */ /* 0x000fe400007fe4ff */
[----:B------:R-:W-:Y:S02]  /*0100*/  IADD3 R28, P0, PT, R8, R11, RZ ;  /* 0x0000000b081c7210 */ /* 0x000fe40007f1e0ff */
[C---:B------:R-:W-:Y:S01]  /*0110*/  IADD3 R18, P1, PT, R11.reuse, R12, RZ ;  /* 0x0000000c0b127210 */ /* 0x040fe20007f3e0ff */
[----:B------:R1:W3:Y:S01]  /*0120*/  LDG.E.CONSTANT R21, desc[UR4][R12.64] ;  /* 0x000000040c157981 */ /* 0x0002e2000c1e9900 */
[----:B------:R-:W-:Y:S02]  /*0130*/  IADD3.X R29, PT, PT, RZ, R9, RZ, P0, !PT ;  /* 0x00000009ff1d7210 */ /* 0x000fe400007fe4ff */
[----:B------:R-:W-:Y:S02]  /*0140*/  IADD3 R6, P0, PT, R11, R28, RZ ;  /* 0x0000001c0b067210 */ /* 0x000fe40007f1e0ff */
[----:B------:R-:W-:Y:S01]  /*0150*/  IADD3.X R19, PT, PT, RZ, R13, RZ, P1, !PT ;  /* 0x0000000dff137210 */ /* 0x000fe20000ffe4ff */
[----:B------:R-:W3:Y:S01]  /*0160*/  LDG.E.CONSTANT R24, desc[UR4][R28.64] ;  /* 0x000000041c187981 */ /* 0x000ee2000c1e9900 */
[----:B------:R-:W-:-:S02]  /*0170*/  IADD3.X R7, PT, PT, RZ, R29, RZ, P0, !PT ;  /* 0x0000001dff077210 */ /* 0x000fc400007fe4ff */
[C---:B------:R-:W-:Y:S01]  /*0180*/  IADD3 R2, P1, PT, R11.reuse, R18, RZ ;  /* 0x000000120b027210 */ /* 0x040fe20007f3e0ff */
[----:B------:R-:W4:Y:S01]  /*0190*/  LDG.E.CONSTANT R25, desc[UR4][R18.64] ;  /* 0x0000000412197981 */ /* 0x000f22000c1e9900 */
[----:B0-----:R-:W-:Y:S02]  /*01a0*/  IADD3 R8, P0, PT, R11, R6, RZ ;  /* 0x000000060b087210 */ /* 0x001fe40007f1e0ff */
[----:B------:R-:W-:Y:S02]  /*01b0*/  IADD3.X R3, PT, PT, RZ, R19, RZ, P1, !PT ;  /* 0x00000013ff037210 */ /* 0x000fe40000ffe4ff */
[----:B------:R-:W-:-:S03]  /*01c0*/  IADD3.X R9, PT, PT, RZ, R7, RZ, P0, !PT ;  /* 0x00000007ff097210 */ /* 0x000fc600007fe4ff */
[----:B------:R0:W5:Y:S04]  /*01d0*/  LDG.E.CONSTANT R23, desc[UR4][R2.64] ;  /* 0x0000000402177981 */ /* 0x000168000c1e9900 */
[----:B------:R-:W5:Y:S04]  /*01e0*/  LDG.E.CONSTANT R20, desc[UR4][R8.64] ;  /* 0x0000000408147981 */ /* 0x000f68000c1e9900 */
[----:B------:R0:W4:Y:S01]  /*01f0*/  LDG.E.CONSTANT R18, desc[UR4][R6.64] ;  /* 0x0000000406127981 */ /* 0x000122000c1e9900 */
[C---:B------:R-:W-:Y:S02]  /*0200*/  IADD3 R16, P0, PT, R11.reuse, R2, RZ ;  /* 0x000000020b107210 */ /* 0x040fe40007f1e0ff */
[----:B-1----:R-:W-:-:S02]  /*0210*/  IADD3 R12, P1, PT, R11, R8, RZ ;  /* 0x000000080b0c7210 */ /* 0x002fc40007f3e0ff */
[----:B------:R-:W-:Y:S02]  /*0220*/  IADD3.X R17, PT, PT, RZ, R3, RZ, P0, !PT ;  /* 0x00000003ff117210 */ /* 0x000fe400007fe4ff */
[----:B------:R-:W-:Y:S02]  /*0230*/  IADD3.X R13, PT, PT, RZ, R9, RZ, P1, !PT ;  /* 0x00000009ff0d7210 */ /* 0x000fe40000ffe4ff */
[----:B0-----:R-:W-:Y:S01]  /*0240*/  IADD3 R2, P1, PT, R11, R16, RZ ;  /* 0x000000100b027210 */ /* 0x001fe20007f3e0ff */
[----:B------:R-:W4:Y:S04]  /*0250*/  LDG.E.CONSTANT R14, desc[UR4][R16.64] ;  /* 0x00000004100e7981 */ /* 0x000f28000c1e9900 */
[----:B------:R0:W4:Y:S01]  /*0260*/  LDG.E.CONSTANT R19, desc[UR4][R12.64] ;  /* 0x000000040c137981 */ /* 0x000122000c1e9900 */
[----:B------:R-:W-:-:S02]  /*0270*/  IADD3.X R3, PT, PT, RZ, R17, RZ, P1, !PT ;  /* 0x00000011ff037210 */ /* 0x000fc40000ffe4ff */
[C---:B------:R-:W-:Y:S02]  /*0280*/  IADD3 R6, P1, PT, R11.reuse, R2, RZ ;  /* 0x000000020b067210 */ /* 0x040fe40007f3e0ff */
[C---:B------:R-:W-:Y:S01]  /*0290*/  IADD3 R4, P0, PT, R11.reuse, R12, RZ ;  /* 0x0000000c0b047210 */ /* 0x040fe20007f1e0ff */
[----:B------:R1:W4:Y:S01]  /*02a0*/  LDG.E.CONSTANT R2, desc[UR4][R2.64] ;  /* 0x0000000402027981 */ /* 0x000322000c1e9900 */
[----:B------:R-:W-:Y:S02]  /*02b0*/  IADD3.X R7, PT, PT, RZ, R3, RZ, P1, !PT ;  /* 0x00000003ff077210 */ /* 0x000fe40000ffe4ff */
[----:B------:R-:W-:Y:S02]  /*02c0*/  IADD3.X R5, PT, PT, RZ, R13, RZ, P0, !PT ;  /* 0x0000000dff057210 */ /* 0x000fe400007fe4ff */
[C---:B------:R-:W-:Y:S02]  /*02d0*/  IADD3 R8, P1, PT, R11.reuse, R6, RZ ;  /* 0x000000060b087210 */ /* 0x040fe40007f3e0ff */
[----:B------:R-:W-:Y:S01]  /*02e0*/  IADD3 R10, P0, PT, R11, R4, RZ ;  /* 0x000000040b0a7210 */ /* 0x000fe20007f1e0ff */
[----:B------:R-:W4:Y:S01]  /*02f0*/  LDG.E.CONSTANT R6, desc[UR4][R6.64] ;  /* 0x0000000406067981 */ /* 0x000f22000c1e9900 */
[----:B------:R-:W-:-:S02]  /*0300*/  IADD3.X R9, PT, PT, RZ, R7, RZ, P1, !PT ;  /* 0x00000007ff097210 */ /* 0x000fc40000ffe4ff */
[----:B0-----:R-:W-:Y:S02]  /*0310*/  IADD3 R12, P1, PT, R11, R10, RZ ;  /* 0x0000000a0b0c7210 */ /* 0x001fe40007f3e0ff */
[----:B------:R-:W-:Y:S01]  /*0320*/  IADD3.X R11, PT, PT, RZ, R5, RZ, P0, !PT ;  /* 0x00000005ff0b7210 */ /* 0x000fe200007fe4ff */
[----:B------:R0:W4:Y:S03]  /*0330*/  LDG.E.CONSTANT R8, desc[UR4][R8.64] ;  /* 0x0000000408087981 */ /* 0x000126000c1e9900 */
[----:B------:R-:W-:Y:S01]  /*0340*/  IADD3.X R13, PT, PT, RZ, R11, RZ, P1, !PT ;  /* 0x0000000bff0d7210 */ /* 0x000fe20000ffe4ff */
[----:B------:R-:W4:Y:S04]  /*0350*/  LDG.E.CONSTANT R5, desc[UR4][R4.64] ;  /* 0x0000000404057981 */ /* 0x000f28000c1e9900 */
[----:B------:R-:W4:Y:S04]  /*0360*/  LDG.E.CONSTANT R11, desc[UR4][R10.64] ;  /* 0x000000040a0b7981 */ /* 0x000f28000c1e9900 */
[----:B------:R-:W4:Y:S01]  /*0370*/  LDG.E.CONSTANT R13, desc[UR4][R12.64] ;  /* 0x000000040c0d7981 */ /* 0x000f22000c1e9900 */
[----:B--2---:R-:W-:-:S04]  /*0380*/  FADD R22, R27, R22 ;  /* 0x000000161b167221 */ /* 0x004fc80000000000 */
[----:B-1----:R-:W-:-:S04]  /*0390*/  FADD R3, RZ, R22 ;  /* 0x00000016ff037221 */ /* 0x002fc80000000000 */
[----:B------:R-:W-:-:S04]  /*03a0*/  FADD R3, R22, R3 ;  /* 0x0000000316037221 */ /* 0x000fc80000000000 */
[----:B------:R-:W-:-:S04]  /*03b0*/  FADD R3, R22, R3 ;  /* 0x0000000316037221 */ /* 0x000fc80000000000 */
[----:B------:R-:W-:-:S04]  /*03c0*/  FADD R3, R22, R3 ;  /* 0x0000000316037221 */ /* 0x000fc80000000000 */
[----:B------:R-:W-:Y:S01]  /*03d0*/  FADD R3, R22, R3 ;  /* 0x0000000316037221 */ /* 0x000fe20000000000 */
[----:B---3--:R-:W-:-:S03]  /*03e0*/  FADD R24, R21, R24 ;  /* 0x0000001815187221 */ /* 0x008fc60000000000 */
[----:B------:R-:W-:-:S04]  /*03f0*/  FADD R3, R22, R3 ;  /* 0x0000000316037221 */ /* 0x000fc80000000000 */
[----:B------:R-:W-:Y:S01]  /*0400*/  FADD R17, R22, R3 ;  /* 0x0000000316117221 */ /* 0x000fe20000000000 */
[----:B------:R-:W-:Y:S01]  /*0410*/  FADD R3, RZ, R24 ;  /* 0x00000018ff037221 */ /* 0x000fe20000000000 */
[----:B-----5:R-:W-:-:S03]  /*0420*/  FADD R20, R23, R20 ;  /* 0x0000001417147221 */ /* 0x020fc60000000000 */
[C---:B------:R-:W-:Y:S01]  /*0430*/  FADD R3, R24.reuse, R3 ;  /* 0x0000000318037221 */ /* 0x040fe20000000000 */
[----:B----4-:R-:W-:Y:S01]  /*0440*/  FADD R18, R25, R18 ;  /* 0x0000001219127221 */ /* 0x010fe20000000000 */
[----:B0-----:R-:W-:Y:S02]  /*0450*/  FADD R9, RZ, R20 ;  /* 0x00000014ff097221 */ /* 0x001fe40000000000 */
[----:B------:R-:W-:Y:S01]  /*0460*/  FADD R3, R24, R3 ;  /* 0x0000000318037221 */ /* 0x000fe20000000000 */
[----:B------:R-:W-:Y:S01]  /*0470*/  FADD R7, RZ, R18 ;  /* 0x00000012ff077221 */ /* 0x000fe20000000000 */
[----:B------:R-:W-:Y:S01]  /*0480*/  FADD R17, R22, R17 ;  /* 0x0000001116117221 */ /* 0x000fe20000000000 */
        /* <DEDUP_REMOVED lines=168> */
[----:B------:R-:W-:Y:S01]  /*0f10*/  FADD R3, RZ, R14 ;  /* 0x0000000eff037221 */ /* 0x000fe20000000000 */
[----:B------:R-:W-:-:S02]  /*0f20*/  FADD R9, R20, R9 ;  /* 0x0000000914097221 */ /* 0x000fc40000000000 */
[----:B------:R-:W-:Y:S01]  /*0f30*/  FADD R7, R18, R7 ;  /* 0x0000000712077221 */ /* 0x000fe20000000000 */
[----:B------:R-:W-:Y:S01]  /*0f40*/  FADD R3, R14, R3 ;  /* 0x000000030e037221 */ /* 0x000fe20000000000 */
[----:B------:R-:W-:Y:S02]  /*0f50*/  FADD R9, R20, R9 ;  /* 0x0000000914097221 */ /* 0x000fe40000000000 */
[----:B------:R-:W-:Y:S01]  /*0f60*/  FADD R7, R18, R7 ;  /* 0x0000000712077221 */ /* 0x000fe20000000000 */
[----:B------:R-:W-:Y:S01]  /*0f70*/  FADD R3, R14, R3 ;  /* 0x000000030e037221 */ /* 0x000fe20000000000 */
[----:B------:R-:W-:Y:S02]  /*0f80*/  FADD R9, R20, R9 ;  /* 0x0000000914097221 */ /* 0x000fe40000000000 */
[----:B------:R-:W-:Y:S01]  /*0f90*/  FADD R7, R18, R7 ;  /* 0x0000000712077221 */ /* 0x000fe20000000000 */
[----:B------:R-:W-:Y:S01]  /*0fa0*/  FADD R3, R14, R3 ;  /* 0x000000030e037221 */ /* 0x000fe20000000000 */
[----:B------:R-:W-:-:S02]  /*0fb0*/  FADD R9, R20, R9 ;  /* 0x0000000914097221 */ /* 0x000fc40000000000 */
        /* <DEDUP_REMOVED lines=10> */
[C---:B------:R-:W-:Y:S01]  /*1060*/  FADD R9, R14.reuse, R3 ;  /* 0x000000030e097221 */ /* 0x040fe20000000000 */
[----:B------:R-:W-:Y:S01]  /*1070*/  FADD R3, RZ, R6 ;  /* 0x00000006ff037221 */ /* 0x000fe20000000000 */
[----:B------:R-:W-:Y:S01]  /*1080*/  FADD R7, RZ, R8 ;  /* 0x00000008ff077221 */ /* 0x000fe20000000000 */
[----:B------:R-:W-:Y:S01]  /*1090*/  FADD R2, RZ, R5 ;  /* 0x00000005ff027221 */ /* 0x000fe20000000000 */
[----:B------:R-:W-:Y:S01]  /*10a0*/  FADD R9, R14, R9 ;  /* 0x000000090e097221 */ /* 0x000fe20000000000 */
[----:B------:R-:W-:Y:S01]  /*10b0*/  FADD R3, R6, R3 ;  /* 0x0000000306037221 */ /* 0x000fe20000000000 */
[----:B------:R-:W-:Y:S01]  /*10c0*/  FADD R7, R8, R7 ;  /* 0x0000000708077221 */ /* 0x000fe20000000000 */
[C---:B------:R-:W-:Y:S01]  /*10d0*/  FADD R2, R5.reuse, R2 ;  /* 0x0000000205027221 */ /* 0x040fe20000000000 */
        /* <DEDUP_REMOVED lines=167> */
[----:B------:R-:W-:Y:S01]  /*1b50*/  FADD R20, R14, R3 ;  /* 0x000000030e147221 */ /* 0x000fe20000000000 */
[C---:B------:R-:W-:Y:S01]  /*1b60*/  FADD R4, R5.reuse, R2 ;  /* 0x0000000205047221 */ /* 0x040fe20000000000 */
[----:B------:R-:W-:Y:S01]  /*1b70*/  FADD R9, R6, R9 ;  /* 0x0000000906097221 */ /* 0x000fe20000000000 */
[----:B------:R-:W0:Y:S01]  /*1b80*/  LDC.64 R2, c[0x0][0x398] ;  /* 0x0000e600ff027b82 */ /* 0x000e220000000a00 */
[----:B------:R-:W-:Y:S01]  /*1b90*/  FADD R11, R8, R7 ;  /* 0x00000007080b7221 */ /* 0x000fe20000000000 */
[----:B------:R-:W-:Y:S01]  /*1ba0*/  IADD3 R7, PT, PT, R0, R15, RZ ;  /* 0x0000000f00077210 */ /* 0x000fe20007ffe0ff */
[----:B------:R-:W-:Y:S01]  /*1bb0*/  FADD R4, R5, R4 ;  /* 0x0000000405047221 */ /* 0x000fe20000000000 */
[----:B------:R-:W-:-:S02]  /*1bc0*/  FADD R13, R6, R9 ;  /* 0x00000009060d7221 */ /* 0x000fc40000000000 */
[-C--:B------:R-:W-:Y:S01]  /*1bd0*/  IADD3 R9, PT, PT, R7, R15.reuse, RZ ;  /* 0x0000000f07097210 */ /* 0x080fe20007ffe0ff */
[----:B------:R-:W-:Y:S01]  /*1be0*/  FADD R4, R5, R4 ;  /* 0x0000000405047221 */ /* 0x000fe20000000000 */
[----:B------:R-:W-:Y:S01]  /*1bf0*/  FADD R17, R24, R17 ;  /* 0x0000001118117221 */ /* 0x000fe20000000000 */
[----:B------:R-:W-:Y:S01]  /*1c00*/  FADD R11, R8, R11 ;  /* 0x0000000b080b7221 */ /* 0x000fe20000000000 */
[-C--:B------:R-:W-:Y:S01]  /*1c10*/  IADD3 R10, PT, PT, R9, R15.reuse, RZ ;  /* 0x0000000f090a7210 */ /* 0x080fe20007ffe0ff */
[C---:B------:R-:W-:Y:S01]  /*1c20*/  FADD R4, R5.reuse, R4 ;  /* 0x0000000405047221 */ /* 0x040fe20000000000 */
        /* <DEDUP_REMOVED lines=14> */
[----:B------:R-:W-:Y:S01]  /*1d10*/  IADD3 R16, PT, PT, R14, R15, RZ ;  /* 0x0000000f0e107210 */ /* 0x000fe20007ffe0ff */
[----:B------:R-:W-:Y:S01]  /*1d20*/  FADD R18, R5, R18 ;  /* 0x0000001205127221 */ /* 0x000fe20000000000 */
[----:B------:R-:W-:Y:S01]  /*1d30*/  FADD R21, R22, R21 ;  /* 0x0000001516157221 */ /* 0x000fe20000000000 */
[----:B------:R-:W-:Y:S01]  /*1d40*/  FADD R29, R6, R29 ;  /* 0x0000001d061d7221 */ /* 0x000fe20000000000 */
[----:B0-----:R-:W-:-:S04]  /*1d50*/  IMAD.WIDE.U32 R4, R0, 0x4, R2 ;  /* 0x0000000400047825 */ /* 0x001fc800078e0002 */
[----:B------:R-:W-:Y:S01]  /*1d60*/  FADD R19, R24, R19 ;  /* 0x0000001318137221 */ /* 0x000fe20000000000 */
[----:B------:R-:W-:Y:S01]  /*1d70*/  FADD R27, R8, R27 ;  /* 0x0000001b081b7221 */ /* 0x000fe20000000000 */
[----:B------:R-:W-:Y:S01]  /*1d80*/  IADD3 R0, PT, PT, R16, R15, RZ ;  /* 0x0000000f10007210 */ /* 0x000fe20007ffe0ff */
[--C-:B------:R-:W-:Y:S01]  /*1d90*/  IMAD.WIDE.U32 R6, R7, 0x4, R2.reuse ;  /* 0x0000000407067825 */ /* 0x100fe200078e0002 */
[----:B------:R-:W-:Y:S03]  /*1da0*/  STG.E desc[UR4][R4.64], R21 ;  /* 0x0000001504007986 */ /* 0x000fe6000c101904 */
        /* <DEDUP_REMOVED lines=10> */
[----:B------:R-:W-:Y:S01]  /*1e50*/  IMAD.WIDE.U32 R2, R0, 0x4, R2 ;  /* 0x0000000400027825 */ /* 0x000fe200078e0002 */
[----:B------:R-:W-:Y:S04]  /*1e60*/  STG.E desc[UR4][R16.64], R29 ;  /* 0x0000001d10007986 */ /* 0x000fe8000c101904 */
[----:B------:R-:W-:Y:S01]  /*1e70*/  STG.E desc[UR4][R2.64], R27 ;  /* 0x0000001b02007986 */ /* 0x000fe2000c101904 */
[----:B------:R-:W-:Y:S05]  /*1e80*/  EXIT ;  /* 0x000000000000794d */ /* 0x000fea0003800000 */
.L_x_0:
[----:B------:R-:W-:-:S00]  /*1e90*/  BRA `(.L_x_0) ;  /* 0xfffffffc00fc7947 */ /* 0x000fc0000383ffff */
[----:B------:R-:W-:-:S00]  /*1ea0*/  NOP ;  /* 0x0000000000007918 */ /* 0x000fc00000000000 */
        /* <DEDUP_REMOVED lines=13> */
.L_x_2:


//--------------------- .text._Z7my_axpyiPfS_S_   --------------------------
	.section	.text._Z7my_axpyiPfS_S_,"ax",@progbits
	.align	128
        .global         _Z7my_axpyiPfS_S_
        .type           _Z7my_axpyiPfS_S_,@function
        .size           _Z7my_axpyiPfS_S_,(.L_x_3 - _Z7my_axpyiPfS_S_)
        .other          _Z7my_axpyiPfS_S_,@"STO_CUDA_ENTRY STV_DEFAULT"
_Z7my_axpyiPfS_S_:
.text._Z7my_axpyiPfS_S_:
[----:B------:R-:W-:Y:S01]  /*0000*/  LDC R1, c[0x0][0x37c] ;  /* 0x0000df00ff017b82 */ /* 0x000fe20000000800 */
[----:B------:R-:W0:Y:S07]  /*0010*/  S2R R3, SR_TID.X ;  /* 0x0000000000037919 */ /* 0x000e2e0000002100 */
[----:B------:R-:W0:Y:S01]  /*0020*/  S2UR UR6, SR_CTAID.X ;  /* 0x00000000000679c3 */ /* 0x000e220000002500 */
[----:B------:R-:W1:Y:S07]  /*0030*/  LDCU.64 UR4, c[0x0][0x358] ;  /* 0x00006b00ff0477ac */ /* 0x000e6e0008000a00 */
[----:B------:R-:W0:Y:S08]  /*0040*/  LDC R0, c[0x0][0x360] ;  /* 0x0000d800ff007b82 */ /* 0x000e300000000800 */
[----:B------:R-:W2:Y:S08]  /*0050*/  LDC.64 R6, c[0x0][0x390] ;  /* 0x0000e400ff067b82 */ /* 0x000eb00000000a00 */
[----:B------:R-:W3:Y:S01]  /*0060*/  LDC.64 R4, c[0x0][0x388] ;  /* 0x0000e200ff047b82 */ /* 0x000ee20000000a00 */
[----:B0-----:R-:W-:-:S04]  /*0070*/  IMAD R0, R0, UR6, R3 ;  /* 0x0000000600007c24 */ /* 0x001fc8000f8e0203 */
[----:B--2---:R-:W-:-:S06]  /*0080*/  IMAD.WIDE R6, R0, 0x4, R6 ;  /* 0x0000000400067825 */ /* 0x004fcc00078e0206 */
[----:B-1----:R-:W2:Y:S01]  /*0090*/  LDG.E R7, desc[UR4][R6.64] ;  /* 0x0000000406077981 */ /* 0x002ea2000c1e1900 */
[----:B---3--:R-:W-:-:S05]  /*00a0*/  IMAD.WIDE R4, R0, 0x4, R4 ;  /* 0x0000000400047825 */ /* 0x008fca00078e0204 */
[----:B------:R0:W2:Y:S02]  /*00b0*/  LDG.E R2, desc[UR4][R4.64] ;  /* 0x0000000404027981 */ /* 0x0000a4000c1e1900 */
[----:B0-----:R-:W0:Y:S02]  /*00c0*/  LDC.64 R4, c[0x0][0x398] ;  /* 0x0000e600ff047b82 */ /* 0x001e240000000a00 */
[----:B0-----:R-:W-:-:S04]  /*00d0*/  IMAD.WIDE R4, R0, 0x4, R4 ;  /* 0x0000000400047825 */ /* 0x001fc800078e0204 */
[----:B--2---:R-:W-:-:S04]  /*00e0*/  FADD R2, R2, R7 ;  /* 0x0000000702027221 */ /* 0x004fc80000000000 */
[----:B------:R-:W-:-:S04]  /*00f0*/  FADD R3, RZ, R2 ;  /* 0x00000002ff037221 */ /* 0x000fc80000000000 */
[----:B------:R-:W-:-:S04]  /*0100*/  FADD R3, R2, R3 ;  /* 0x0000000302037221 */ /* 0x000fc80000000000 */
        /* <DEDUP_REMOVED lines=47> */
[----:B------:R-:W-:-:S05]  /*0400*/  FADD R3, R2, R3 ;  /* 0x0000000302037221 */ /* 0x000fca0000000000 */
[----:B------:R-:W-:Y:S01]  /*0410*/  STG.E desc[UR4][R4.64], R3 ;  /* 0x0000000304007986 */ /* 0x000fe2000c101904 */
[----:B------:R-:W-:Y:S05]  /*0420*/  EXIT ;  /* 0x000000000000794d */ /* 0x000fea0003800000 */
.L_x_1:
        /* <DEDUP_REMOVED lines=13> */
.L_x_3:


//--------------------- .nv.shared.reserved.0     --------------------------
	.section	.nv.shared.reserved.0,"aw",@nobits
	.weak		__nv_reservedSMEM_offset_0_alias
	.size		__nv_reservedSMEM_offset_0_alias, 0, 64
	.other		__nv_reservedSMEM_offset_0_alias,@"STO_CUDA_RESERVED_SHARED STV_DEFAULT"
__nv_reservedSMEM_offset_0_alias:
	.zero		0
	.zero		64


//--------------------- .nv.constant0._Z11my_axpy_optiPKfS0_Pf --------------------------
	.section	.nv.constant0._Z11my_axpy_optiPKfS0_Pf,"a",@progbits
	.sectionflags	@""
	.align	4
.nv.constant0._Z11my_axpy_optiPKfS0_Pf:
	.zero		928


//--------------------- .nv.constant0._Z7my_axpyiPfS_S_ --------------------------
	.section	.nv.constant0._Z7my_axpyiPfS_S_,"a",@progbits
	.sectionflags	@""
	.align	4
.nv.constant0._Z7my_axpyiPfS_S_:
	.zero		928


//--------------------- SYMBOLS --------------------------

	.type		.nv.reservedSmem.offset0,@object
	.size		.nv.reservedSmem.offset0,0x4
